	.headerflags	@"EF_CUDA_TEXMODE_UNIFIED EF_CUDA_64BIT_ADDRESS EF_CUDA_ACCELERATORS EF_CUDA_SM90 EF_CUDA_VIRTUAL_SM(EF_CUDA_SM90)"
	.elftype	@"ET_EXEC"


//--------------------- .nv.info                  --------------------------
	.section	.nv.info,"",@"SHT_CUDA_INFO"
	.align	4


	//----- nvinfo : EIATTR_REGCOUNT
	.align		4
        /*0000*/ 	.byte	0x04, 0x2f
        /*0002*/ 	.short	(.L_1 - .L_0)
	.align		4
.L_0:
        /*0004*/ 	.word	index@(triton_mm)
        /*0008*/ 	.word	0x00000036


	//----- nvinfo : EIATTR_MIN_STACK_SIZE
	.align		4
.L_1:
        /*000c*/ 	.byte	0x04, 0x12
        /*000e*/ 	.short	(.L_3 - .L_2)
	.align		4
.L_2:
        /*0010*/ 	.word	index@(triton_mm)
        /*0014*/ 	.word	0x00000000


	//----- nvinfo : EIATTR_FRAME_SIZE
	.align		4
.L_3:
        /*0018*/ 	.byte	0x04, 0x11
        /*001a*/ 	.short	(.L_5 - .L_4)
	.align		4
.L_4:
        /*001c*/ 	.word	index@(triton_mm)
        /*0020*/ 	.word	0x00000000


	//----- nvinfo : EIATTR_MIN_STACK_SIZE
	.align		4
.L_5:
        /*0024*/ 	.byte	0x04, 0x12
        /*0026*/ 	.short	(.L_7 - .L_6)
	.align		4
.L_6:
        /*0028*/ 	.word	index@(triton_mm)
        /*002c*/ 	.word	0x00000000
.L_7:


//--------------------- .nv.info.triton_mm        --------------------------
	.section	.nv.info.triton_mm,"",@"SHT_CUDA_INFO"
	.sectionflags	@""
	.align	4


	//----- nvinfo : EIATTR_CUDA_API_VERSION
	.align		4
        /*0000*/ 	.byte	0x04, 0x37
        /*0002*/ 	.short	(.L_9 - .L_8)
.L_8:
        /*0004*/ 	.word	0x0000007c


	//----- nvinfo : EIATTR_KPARAM_INFO
	.align		4
.L_9:
        /*0008*/ 	.byte	0x04, 0x17
        /*000a*/ 	.short	(.L_11 - .L_10)
.L_10:
        /*000c*/ 	.word	0x00000000
        /*0010*/ 	.short	0x0003
        /*0012*/ 	.short	0x0018
        /*0014*/ 	.byte	0x00, 0xf0, 0x21, 0x00


	//----- nvinfo : EIATTR_KPARAM_INFO
	.align		4
.L_11:
        /*0018*/ 	.byte	0x04, 0x17
        /*001a*/ 	.short	(.L_13 - .L_12)
.L_12:
        /*001c*/ 	.word	0x00000000
        /*0020*/ 	.short	0x0002
        /*0022*/ 	.short	0x0010
        /*0024*/ 	.byte	0x00, 0xf0, 0x21, 0x00


	//----- nvinfo : EIATTR_KPARAM_INFO
	.align		4
.L_13:
        /*0028*/ 	.byte	0x04, 0x17
        /*002a*/ 	.short	(.L_15 - .L_14)
.L_14:
        /*002c*/ 	.word	0x00000000
        /*0030*/ 	.short	0x0001
        /*0032*/ 	.short	0x0008
        /*0034*/ 	.byte	0x00, 0xf0, 0x21, 0x00


	//----- nvinfo : EIATTR_KPARAM_INFO
	.align		4
.L_15:
        /*0038*/ 	.byte	0x04, 0x17
        /*003a*/ 	.short	(.L_17 - .L_16)
.L_16:
        /*003c*/ 	.word	0x00000000
        /*0040*/ 	.short	0x0000
        /*0042*/ 	.short	0x0000
        /*0044*/ 	.byte	0x00, 0xf0, 0x21, 0x00


	//----- nvinfo : EIATTR_SPARSE_MMA_MASK
	.align		4
.L_17:
        /*0048*/ 	.byte	0x03, 0x50
        /*004a*/ 	.short	0x0000


	//----- nvinfo : EIATTR_MAXREG_COUNT
	.align		4
        /*004c*/ 	.byte	0x03, 0x1b
        /*004e*/ 	.short	0x00ff


	//----- nvinfo : EIATTR_EXIT_INSTR_OFFSETS
	.align		4
        /*0050*/ 	.byte	0x04, 0x1c
        /*0052*/ 	.short	(.L_19 - .L_18)


	//   ....[0]....
.L_18:
        /*0054*/ 	.word	0x00001780


	//   ....[1]....
        /*0058*/ 	.word	0x000017a0


	//----- nvinfo : EIATTR_MAX_THREADS
	.align		4
.L_19:
        /*005c*/ 	.byte	0x04, 0x05
        /*005e*/ 	.short	(.L_21 - .L_20)
.L_20:
        /*0060*/ 	.word	0x00000040
        /*0064*/ 	.word	0x00000001
        /*0068*/ 	.word	0x00000001


	//----- nvinfo : EIATTR_CBANK_PARAM_SIZE
	.align		4
.L_21:
        /*006c*/ 	.byte	0x03, 0x19
        /*006e*/ 	.short	0x0020


	//----- nvinfo : EIATTR_PARAM_CBANK
	.align		4
        /*0070*/ 	.byte	0x04, 0x0a
        /*0072*/ 	.short	(.L_23 - .L_22)
	.align		4
.L_22:
        /*0074*/ 	.word	index@(.nv.constant0.triton_mm)
        /*0078*/ 	.short	0x0210
        /*007a*/ 	.short	0x0020


	//----- nvinfo : EIATTR_SW_WAR
	.align		4
.L_23:
        /*007c*/ 	.byte	0x04, 0x36
        /*007e*/ 	.short	(.L_25 - .L_24)
.L_24:
        /*0080*/ 	.word	0x00000008
.L_25:


//--------------------- .nv.callgraph             --------------------------
	.section	.nv.callgraph,"",@"SHT_CUDA_CALLGRAPH"
	.align	4
	.sectionentsize	8
	.align		4
        /*0000*/ 	.word	0x00000000
	.align		4
        /*0004*/ 	.word	0xffffffff
	.align		4
        /*0008*/ 	.word	0x00000000
	.align		4
        /*000c*/ 	.word	0xfffffffe
	.align		4
        /*0010*/ 	.word	0x00000000
	.align		4
        /*0014*/ 	.word	0xfffffffd
	.align		4
        /*0018*/ 	.word	0x00000000
	.align		4
        /*001c*/ 	.word	0xfffffffc


//--------------------- .text.triton_mm           --------------------------
	.section	.text.triton_mm,"ax",@progbits
	.sectionflags	@"SHF_BARRIERS=1"
	.align	128
        .global         triton_mm
        .type           triton_mm,@function
        .size           triton_mm,(.L_x_2 - triton_mm)
        .other          triton_mm,@"STO_CUDA_ENTRY STV_DEFAULT"
triton_mm:
.text.triton_mm:
[----:B------:R-:W0:Y:S02]  /*0000*/  LDC R1, c[0x0][0x28] ;  /* 0x00000a00ff017b82 */ /* 0x000e240000000800 */
[----:B------:R-:W1:Y:S01]  /*0010*/  S2R R9, SR_CTAID.X ;  /* 0x0000000000097919 */ /* 0x000e620000002500 */
[----:B------:R-:W-:Y:S01]  /*0020*/  IMAD.MOV.U32 R3, RZ, RZ, -0x8 ;  /* 0xfffffff8ff037424 */ /* 0x000fe200078e00ff */
[----:B------:R-:W2:Y:S01]  /*0030*/  S2UR UR5, SR_CgaCtaId ;  /* 0x00000000000579c3 */ /* 0x000ea20000008800 */
[----:B------:R-:W-:Y:S01]  /*0040*/  UMOV UR4, 0x400 ;  /* 0x0000040000047882 */ /* 0x000fe20000000000 */
[----:B------:R-:W-:Y:S02]  /*0050*/  CS2R R32, SRZ ;  /* 0x0000000000207805 */ /* 0x000fe4000001ff00 */
[----:B------:R-:W-:Y:S01]  /*0060*/  CS2R R34, SRZ ;  /* 0x0000000000227805 */ /* 0x000fe2000001ff00 */
[----:B------:R-:W-:Y:S01]  /*0070*/  ULDC.64 UR6, c[0x0][0x208] ;  /* 0x0000820000067ab9 */ /* 0x000fe20000000a00 */
[----:B--2---:R-:W-:-:S04]  /*0080*/  UPRMT UR4, UR5, 0x654, UR4 ;  /* 0x0000065405047896 */ /* 0x004fc80008000004 */
[----:B------:R-:W-:Y:S01]  /*0090*/  UIADD3 UR5, UR4, 0x400, URZ ;  /* 0x0000040004057890 */ /* 0x000fe2000fffe03f */
[----:B-1----:R-:W-:Y:S02]  /*00a0*/  SHF.R.S32.HI R0, RZ, 0x1f, R9 ;  /* 0x0000001fff007819 */ /* 0x002fe40000011409 */
[-C--:B------:R-:W-:Y:S02]  /*00b0*/  IABS R10, R9.reuse ;  /* 0x00000009000a7213 */ /* 0x080fe40000000000 */
[----:B------:R-:W-:Y:S02]  /*00c0*/  LEA.HI R0, R0, R9, RZ, 0x4 ;  /* 0x0000000900007211 */ /* 0x000fe400078f20ff */
[----:B------:R-:W-:Y:S02]  /*00d0*/  ISETP.GE.AND P1, PT, R9, RZ, PT ;  /* 0x000000ff0900720c */ /* 0x000fe40003f26270 */
[----:B------:R-:W-:Y:S02]  /*00e0*/  SHF.R.S32.HI R4, RZ, 0x4, R0 ;  /* 0x00000004ff047819 */ /* 0x000fe40000011400 */
[----:B------:R-:W-:-:S03]  /*00f0*/  LOP3.LUT R0, R0, 0xfffffff0, RZ, 0xc0, !PT ;  /* 0xfffffff000007812 */ /* 0x000fc600078ec0ff */
[----:B------:R-:W-:-:S05]  /*0100*/  IMAD R2, R4, R3, 0x80 ;  /* 0x0000008004027424 */ /* 0x000fca00078e0203 */
[----:B------:R-:W-:-:S04]  /*0110*/  VIMNMX R5, R2, 0x8, PT ;  /* 0x0000000802057848 */ /* 0x000fc80003fe0100 */
[----:B------:R-:W-:-:S04]  /*0120*/  IABS R11, R5 ;  /* 0x00000005000b7213 */ /* 0x000fc80000000000 */
[----:B------:R-:W1:Y:S08]  /*0130*/  I2F.RP R6, R11 ;  /* 0x0000000b00067306 */ /* 0x000e700000209400 */
[----:B-1----:R-:W1:Y:S02]  /*0140*/  MUFU.RCP R6, R6 ;  /* 0x0000000600067308 */ /* 0x002e640000001000 */
[----:B-1----:R-:W-:-:S02]  /*0150*/  VIADD R2, R6, 0xffffffe ;  /* 0x0ffffffe06027836 */ /* 0x002fc40000000000 */
[----:B------:R-:W-:-:S04]  /*0160*/  IMAD.IADD R6, R9, 0x1, -R0 ;  /* 0x0000000109067824 */ /* 0x000fc800078e0a00 */
[----:B------:R1:W2:Y:S02]  /*0170*/  F2I.FTZ.U32.TRUNC.NTZ R3, R2 ;  /* 0x0000000200037305 */ /* 0x0002a4000021f000 */
[----:B-1----:R-:W-:Y:S02]  /*0180*/  IMAD.MOV.U32 R2, RZ, RZ, RZ ;  /* 0x000000ffff027224 */ /* 0x002fe400078e00ff */
[----:B--2---:R-:W-:-:S04]  /*0190*/  IMAD.MOV R8, RZ, RZ, -R3 ;  /* 0x000000ffff087224 */ /* 0x004fc800078e0a03 */
[----:B------:R-:W-:Y:S01]  /*01a0*/  IMAD R7, R8, R11, RZ ;  /* 0x0000000b08077224 */ /* 0x000fe200078e02ff */
[----:B------:R-:W-:-:S03]  /*01b0*/  IABS R8, R5 ;  /* 0x0000000500087213 */ /* 0x000fc60000000000 */
[----:B------:R-:W-:-:S04]  /*01c0*/  IMAD.HI.U32 R3, R3, R7, R2 ;  /* 0x0000000703037227 */ /* 0x000fc800078e0002 */
[----:B------:R-:W-:Y:S02]  /*01d0*/  IMAD.MOV.U32 R7, RZ, RZ, R10 ;  /* 0x000000ffff077224 */ /* 0x000fe400078e000a */
[----:B------:R-:W-:Y:S01]  /*01e0*/  IMAD.MOV R13, RZ, RZ, -R8 ;  /* 0x000000ffff0d7224 */ /* 0x000fe200078e0a08 */
[----:B------:R-:W-:Y:S01]  /*01f0*/  IABS R8, R6 ;  /* 0x0000000600087213 */ /* 0x000fe20000000000 */
[----:B------:R-:W-:Y:S01]  /*0200*/  IMAD.HI.U32 R0, R3, R7, RZ ;  /* 0x0000000703007227 */ /* 0x000fe200078e00ff */
[----:B------:R-:W-:-:S03]  /*0210*/  LOP3.LUT R6, R6, R5, RZ, 0x3c, !PT ;  /* 0x0000000506067212 */ /* 0x000fc600078e3cff */
[-C--:B------:R-:W-:Y:S02]  /*0220*/  IMAD R0, R0, R13.reuse, R7 ;  /* 0x0000000d00007224 */ /* 0x080fe400078e0207 */
[----:B------:R-:W-:Y:S02]  /*0230*/  IMAD.HI.U32 R2, R3, R8, RZ ;  /* 0x0000000803027227 */ /* 0x000fe400078e00ff */
[----:B------:R-:W1:Y:S01]  /*0240*/  S2R R3, SR_TID.X ;  /* 0x0000000000037919 */ /* 0x000e620000002100 */
[----:B------:R-:W-:Y:S01]  /*0250*/  ISETP.GT.U32.AND P0, PT, R11, R0, PT ;  /* 0x000000000b00720c */ /* 0x000fe20003f04070 */
[----:B------:R-:W-:-:S05]  /*0260*/  IMAD R7, R2, R13, R8 ;  /* 0x0000000d02077224 */ /* 0x000fca00078e0208 */
[----:B------:R-:W-:-:S07]  /*0270*/  ISETP.GT.U32.AND P3, PT, R11, R7, PT ;  /* 0x000000070b00720c */ /* 0x000fce0003f64070 */
[----:B------:R-:W-:-:S05]  /*0280*/  @!P0 IMAD.IADD R0, R0, 0x1, -R11 ;  /* 0x0000000100008824 */ /* 0x000fca00078e0a0b */
[----:B------:R-:W-:Y:S01]  /*0290*/  ISETP.GT.U32.AND P0, PT, R11, R0, PT ;  /* 0x000000000b00720c */ /* 0x000fe20003f04070 */
[----:B------:R-:W-:Y:S02]  /*02a0*/  @!P3 IMAD.IADD R7, R7, 0x1, -R11 ;  /* 0x000000010707b824 */ /* 0x000fe400078e0a0b */
[----:B------:R-:W-:Y:S01]  /*02b0*/  @!P3 VIADD R2, R2, 0x1 ;  /* 0x000000010202b836 */ /* 0x000fe20000000000 */
[----:B------:R-:W-:Y:S02]  /*02c0*/  ISETP.NE.AND P3, PT, R5, RZ, PT ;  /* 0x000000ff0500720c */ /* 0x000fe40003f65270 */
[----:B------:R-:W-:Y:S02]  /*02d0*/  ISETP.GE.U32.AND P2, PT, R7, R11, PT ;  /* 0x0000000b0700720c */ /* 0x000fe40003f46070 */
[----:B------:R-:W-:-:S05]  /*02e0*/  LOP3.LUT R5, RZ, R5, RZ, 0x33, !PT ;  /* 0x00000005ff057212 */ /* 0x000fca00078e33ff */
[----:B------:R-:W-:Y:S01]  /*02f0*/  @!P0 IMAD.IADD R0, R0, 0x1, -R11 ;  /* 0x0000000100008824 */ /* 0x000fe200078e0a0b */
[----:B------:R-:W-:Y:S01]  /*0300*/  ISETP.GE.AND P0, PT, R6, RZ, PT ;  /* 0x000000ff0600720c */ /* 0x000fe20003f06270 */
[----:B-1----:R-:W-:Y:S01]  /*0310*/  IMAD.SHL.U32 R14, R3, 0x10, RZ ;  /* 0x00000010030e7824 */ /* 0x002fe200078e00ff */
[--C-:B------:R-:W-:Y:S01]  /*0320*/  SHF.R.U32.HI R9, RZ, 0x1, R3.reuse ;  /* 0x00000001ff097819 */ /* 0x100fe20000011603 */
[----:B------:R-:W-:Y:S01]  /*0330*/  @!P1 IMAD.MOV R0, RZ, RZ, -R0 ;  /* 0x000000ffff009224 */ /* 0x000fe200078e0a00 */
[----:B------:R-:W-:Y:S01]  /*0340*/  SHF.R.U32.HI R12, RZ, 0x2, R3 ;  /* 0x00000002ff0c7819 */ /* 0x000fe20000011603 */
[----:B------:R-:W-:Y:S01]  /*0350*/  @P2 VIADD R2, R2, 0x1 ;  /* 0x0000000102022836 */ /* 0x000fe20000000000 */
[----:B------:R-:W-:Y:S02]  /*0360*/  SGXT.U32 R9, R9, 0x5 ;  /* 0x000000050909781a */ /* 0x000fe40000000000 */
[----:B------:R-:W-:Y:S02]  /*0370*/  SEL R7, R5, R0, !P3 ;  /* 0x0000000005077207 */ /* 0x000fe40005800000 */
[----:B------:R-:W-:-:S02]  /*0380*/  SGXT.U32 R12, R12, 0x1 ;  /* 0x000000010c0c781a */ /* 0x000fc40000000000 */
[----:B------:R-:W-:Y:S01]  /*0390*/  SHF.R.U32.HI R15, RZ, 0x4, R3 ;  /* 0x00000004ff0f7819 */ /* 0x000fe20000011603 */
[----:B------:R-:W-:Y:S02]  /*03a0*/  @!P0 IMAD.MOV R2, RZ, RZ, -R2 ;  /* 0x000000ffff028224 */ /* 0x000fe400078e0a02 */
[----:B------:R-:W-:-:S03]  /*03b0*/  IMAD R7, R4, 0x8, R7 ;  /* 0x0000000804077824 */ /* 0x000fc600078e0207 */
[----:B------:R-:W-:Y:S01]  /*03c0*/  SEL R0, R5, R2, !P3 ;  /* 0x0000000205007207 */ /* 0x000fe20005800000 */
[----:B------:R-:W-:Y:S01]  /*03d0*/  IMAD.SHL.U32 R2, R7, 0x20, RZ ;  /* 0x0000002007027824 */ /* 0x000fe200078e00ff */
[----:B------:R-:W-:Y:S02]  /*03e0*/  SHF.R.S32.HI R5, RZ, 0x1a, R7 ;  /* 0x0000001aff057819 */ /* 0x000fe40000011407 */
[----:B------:R-:W-:Y:S01]  /*03f0*/  SHF.R.S32.HI R10, RZ, 0x1a, R0 ;  /* 0x0000001aff0a7819 */ /* 0x000fe20000011400 */
[----:B------:R-:W-:Y:S01]  /*0400*/  IMAD.SHL.U32 R0, R0, 0x20, RZ ;  /* 0x0000002000007824 */ /* 0x000fe200078e00ff */
[----:B------:R-:W-:Y:S01]  /*0410*/  SGXT R5, R5, 0x1 ;  /* 0x000000010505781a */ /* 0x000fe20000000200 */
[----:B------:R-:W1:Y:S01]  /*0420*/  LDC.64 R6, c[0x0][0x218] ;  /* 0x00008600ff067b82 */ /* 0x000e620000000a00 */
[----:B------:R-:W-:Y:S02]  /*0430*/  LOP3.LUT R4, R2, R9, RZ, 0xfc, !PT ;  /* 0x0000000902047212 */ /* 0x000fe400078efcff */
[----:B------:R-:W-:-:S02]  /*0440*/  SGXT R10, R10, 0x1 ;  /* 0x000000010a0a781a */ /* 0x000fc40000000200 */
[----:B------:R-:W-:Y:S02]  /*0450*/  LEA.HI R8, R5, R4, RZ, 0xc ;  /* 0x0000000405087211 */ /* 0x000fe400078f60ff */
[----:B------:R-:W-:Y:S02]  /*0460*/  LOP3.LUT R5, R0, R9, RZ, 0xfc, !PT ;  /* 0x0000000900057212 */ /* 0x000fe400078efcff */
[----:B------:R-:W-:Y:S01]  /*0470*/  LOP3.LUT R11, R8, 0x3ff000, RZ, 0xc0, !PT ;  /* 0x003ff000080b7812 */ /* 0x000fe200078ec0ff */
[----:B------:R-:W-:Y:S01]  /*0480*/  IMAD.SHL.U32 R8, R3, 0x8, RZ ;  /* 0x0000000803087824 */ /* 0x000fe200078e00ff */
[----:B------:R-:W-:-:S03]  /*0490*/  LEA.HI R10, R10, R5, RZ, 0x6 ;  /* 0x000000050a0a7211 */ /* 0x000fc600078f30ff */
[----:B------:R-:W-:Y:S01]  /*04a0*/  IMAD.IADD R11, R4, 0x1, -R11 ;  /* 0x00000001040b7824 */ /* 0x000fe200078e0a0b */
[----:B------:R-:W-:Y:S02]  /*04b0*/  LOP3.LUT R4, R10, 0x3fffc0, RZ, 0xc0, !PT ;  /* 0x003fffc00a047812 */ /* 0x000fe400078ec0ff */
[----:B------:R-:W-:Y:S02]  /*04c0*/  LOP3.LUT R10, R8, 0x8, RZ, 0xc0, !PT ;  /* 0x00000008080a7812 */ /* 0x000fe400078ec0ff */
[----:B------:R-:W-:Y:S01]  /*04d0*/  LOP3.LUT R8, R8, 0x8, R3, 0x48, !PT ;  /* 0x0000000808087812 */ /* 0x000fe200078e4803 */
[----:B------:R-:W-:Y:S02]  /*04e0*/  IMAD.IADD R13, R5, 0x1, -R4 ;  /* 0x00000001050d7824 */ /* 0x000fe400078e0a04 */
[----:B------:R-:W2:Y:S01]  /*04f0*/  LDC.64 R4, c[0x0][0x220] ;  /* 0x00008800ff047b82 */ /* 0x000ea20000000a00 */
[--C-:B------:R-:W-:Y:S02]  /*0500*/  IMAD R11, R11, 0xc00, R10.reuse ;  /* 0x00000c000b0b7824 */ /* 0x100fe400078e020a */
[----:B------:R-:W-:Y:S01]  /*0510*/  IMAD R13, R13, 0xc00, R10 ;  /* 0x00000c000d0d7824 */ /* 0x000fe200078e020a */
[----:B------:R-:W-:Y:S01]  /*0520*/  SHF.R.U32.HI R10, RZ, 0x3, R3 ;  /* 0x00000003ff0a7819 */ /* 0x000fe20000011603 */
[----:B-1----:R-:W-:Y:S01]  /*0530*/  IMAD.WIDE R6, R11, 0x2, R6 ;  /* 0x000000020b067825 */ /* 0x002fe200078e0206 */
[----:B------:R-:W-:-:S02]  /*0540*/  SHF.R.U32.HI R11, RZ, 0x4, R3 ;  /* 0x00000004ff0b7819 */ /* 0x000fc40000011603 */
[----:B------:R-:W-:Y:S01]  /*0550*/  SGXT.U32 R10, R10, 0x1 ;  /* 0x000000010a0a781a */ /* 0x000fe20000000000 */
[----:B------:R-:W-:Y:S01]  /*0560*/  IMAD R46, R9, 0x10, R8 ;  /* 0x00000010092e7824 */ /* 0x000fe200078e0208 */
[----:B------:R-:W-:Y:S01]  /*0570*/  SGXT.U32 R11, R11, 0x1 ;  /* 0x000000010b0b781a */ /* 0x000fe20000000000 */
[----:B------:R-:W-:Y:S01]  /*0580*/  IMAD.MOV.U32 R50, RZ, RZ, R6 ;  /* 0x000000ffff327224 */ /* 0x000fe200078e0006 */
[-C--:B------:R-:W-:Y:S01]  /*0590*/  LOP3.LUT R3, R10, R12.reuse, RZ, 0x3c, !PT ;  /* 0x0000000c0a037212 */ /* 0x080fe200078e3cff */
[----:B------:R-:W-:Y:S01]  /*05a0*/  IMAD.MOV.U32 R51, RZ, RZ, R7 ;  /* 0x000000ffff337224 */ /* 0x000fe200078e0007 */
[----:B------:R-:W-:Y:S02]  /*05b0*/  LOP3.LUT R15, R10, 0x2, R15, 0xf8, !PT ;  /* 0x000000020a0f7812 */ /* 0x000fe400078ef80f */
[----:B------:R-:W-:Y:S02]  /*05c0*/  CS2R R6, SRZ ;  /* 0x0000000000067805 */ /* 0x000fe4000001ff00 */
[C---:B------:R-:W-:Y:S01]  /*05d0*/  LOP3.LUT R12, R11.reuse, R12, RZ, 0x3c, !PT ;  /* 0x0000000c0b0c7212 */ /* 0x040fe200078e3cff */
[----:B------:R-:W-:Y:S01]  /*05e0*/  IMAD.SHL.U32 R11, R11, 0x80, RZ ;  /* 0x000000800b0b7824 */ /* 0x000fe200078e00ff */
[----:B------:R-:W-:Y:S01]  /*05f0*/  LOP3.LUT R10, R14, 0x70, RZ, 0xe2, !PT ;  /* 0x000000700e0a7812 */ /* 0x000fe200078ee2ff */
[----:B------:R-:W-:Y:S01]  /*0600*/  IMAD.SHL.U32 R15, R15, 0x80, RZ ;  /* 0x000000800f0f7824 */ /* 0x000fe200078e00ff */
[----:B------:R-:W-:Y:S01]  /*0610*/  CS2R R8, SRZ ;  /* 0x0000000000087805 */ /* 0x000fe2000001ff00 */
[----:B------:R-:W-:Y:S01]  /*0620*/  IMAD.SHL.U32 R12, R12, 0x8, RZ ;  /* 0x000000080c0c7824 */ /* 0x000fe200078e00ff */
[----:B------:R-:W-:Y:S01]  /*0630*/  LEA R46, R46, UR4, 0x1 ;  /* 0x000000042e2e7c11 */ /* 0x000fe2000f8e08ff */
[----:B------:R-:W-:-:S02]  /*0640*/  IMAD.SHL.U32 R3, R3, 0x8, RZ ;  /* 0x0000000803037824 */ /* 0x000fc400078e00ff */
[----:B--2---:R-:W-:Y:S01]  /*0650*/  IMAD.WIDE R4, R13, 0x2, R4 ;  /* 0x000000020d047825 */ /* 0x004fe200078e0204 */
[----:B------:R-:W-:Y:S02]  /*0660*/  LOP3.LUT R45, R10, R15, R12, 0xfe, !PT ;  /* 0x0000000f0a2d7212 */ /* 0x000fe400078efe0c */
[----:B------:R-:W-:Y:S02]  /*0670*/  CS2R R12, SRZ ;  /* 0x00000000000c7805 */ /* 0x000fe4000001ff00 */
[----:B------:R-:W-:Y:S01]  /*0680*/  LOP3.LUT R44, R10, R3, R11, 0xfe, !PT ;  /* 0x000000030a2c7212 */ /* 0x000fe200078efe0b */
[----:B------:R-:W-:Y:S01]  /*0690*/  IMAD.MOV.U32 R48, RZ, RZ, R4 ;  /* 0x000000ffff307224 */ /* 0x000fe200078e0004 */
[----:B------:R-:W-:Y:S01]  /*06a0*/  CS2R R10, SRZ ;  /* 0x00000000000a7805 */ /* 0x000fe2000001ff00 */
[----:B------:R-:W-:Y:S01]  /*06b0*/  IMAD.MOV.U32 R49, RZ, RZ, R5 ;  /* 0x000000ffff317224 */ /* 0x000fe200078e0005 */
[----:B------:R-:W-:Y:S01]  /*06c0*/  CS2R R4, SRZ ;  /* 0x0000000000047805 */ /* 0x000fe2000001ff00 */
[----:B------:R-:W-:Y:S01]  /*06d0*/  IMAD.MOV.U32 R3, RZ, RZ, -0x10 ;  /* 0xfffffff0ff037424 */ /* 0x000fe200078e00ff */
[----:B------:R-:W-:-:S02]  /*06e0*/  CS2R R14, SRZ ;  /* 0x00000000000e7805 */ /* 0x000fc4000001ff00 */
[----:B------:R-:W-:Y:S02]  /*06f0*/  LEA R44, R44, UR5, 0x1 ;  /* 0x000000052c2c7c11 */ /* 0x000fe4000f8e08ff */
[----:B------:R-:W-:-:S07]  /*0700*/  LEA R45, R45, UR4, 0x1 ;  /* 0x000000042d2d7c11 */ /* 0x000fce000f8e08ff */
.L_x_0:
[----:B------:R-:W2:Y:S01]  /*0710*/  LDG.E.128 R36, desc[UR6][R50.64] ;  /* 0x0000000632247981 */ /* 0x000ea2000c1e1d00 */
[----:B------:R-:W-:Y:S06]  /*0720*/  BAR.SYNC.DEFER_BLOCKING 0x0 ;  /* 0x0000000000007b1d */ /* 0x000fec0000010000 */
[----:B------:R-:W3:Y:S04]  /*0730*/  LDG.E.128 R16, desc[UR6][R48.64] ;  /* 0x0000000630107981 */ /* 0x000ee8000c1e1d00 */
[----:B--2---:R-:W-:Y:S04]  /*0740*/  STS.128 [R46], R36 ;  /* 0x000000242e007388 */ /* 0x004fe80000000c00 */
[----:B---3--:R-:W-:Y:S01]  /*0750*/  STS.128 [R46+0x400], R16 ;  /* 0x000400102e007388 */ /* 0x008fe20000000c00 */
[----:B------:R-:W-:Y:S06]  /*0760*/  BAR.SYNC.DEFER_BLOCKING 0x0 ;  /* 0x0000000000007b1d */ /* 0x000fec0000010000 */
[----:B------:R-:W2:Y:S04]  /*0770*/  LDG.E.128 R28, desc[UR6][R50.64+0x20] ;  /* 0x00002006321c7981 */ /* 0x000ea8000c1e1d00 */
[----:B------:R-:W-:Y:S04]  /*0780*/  LDSM.16.M88.4 R16, [R45] ;  /* 0x000000002d10783b */ /* 0x000fe80000000200 */
[----:B------:R-:W1:Y:S04]  /*0790*/  LDSM.16.M88.4 R24, [R44] ;  /* 0x000000002c18783b */ /* 0x000e680000000200 */
[----:B------:R-:W3:Y:S01]  /*07a0*/  LDSM.16.M88.4 R20, [R44+0x200] ;  /* 0x000200002c14783b */ /* 0x000ee20000000200 */
[----:B------:R-:W-:Y:S06]  /*07b0*/  BAR.SYNC.DEFER_BLOCKING 0x0 ;  /* 0x0000000000007b1d */ /* 0x000fec0000010000 */
[----:B------:R-:W4:Y:S01]  /*07c0*/  LDG.E.128 R40, desc[UR6][R48.64+0x20] ;  /* 0x0000200630287981 */ /* 0x000f22000c1e1d00 */
[----:B-1----:R-:W-:Y:S06]  /*07d0*/  HMMA.16816.F32.BF16 R32, R16, R24, R32 ;  /* 0x000000181020723c */ /* 0x002fec0000041820 */
[----:B------:R-:W-:Y:S06]  /*07e0*/  HMMA.16816.F32.BF16 R4, R16, R26, R4 ;  /* 0x0000001a1004723c */ /* 0x000fec0000041804 */
[----:B---3--:R-:W-:Y:S06]  /*07f0*/  HMMA.16816.F32.BF16 R8, R16, R20, R8 ;  /* 0x000000141008723c */ /* 0x008fec0000041808 */
[----:B------:R-:W-:Y:S01]  /*0800*/  HMMA.16816.F32.BF16 R12, R16, R22, R12 ;  /* 0x00000016100c723c */ /* 0x000fe2000004180c */
[----:B--2---:R-:W-:Y:S04]  /*0810*/  STS.128 [R46], R28 ;  /* 0x0000001c2e007388 */ /* 0x004fe80000000c00 */
[----:B----4-:R1:W-:Y:S01]  /*0820*/  STS.128 [R46+0x400], R40 ;  /* 0x000400282e007388 */ /* 0x0103e20000000c00 */
[----:B------:R-:W-:Y:S06]  /*0830*/  BAR.SYNC.DEFER_BLOCKING 0x0 ;  /* 0x0000000000007b1d */ /* 0x000fec0000010000 */
[----:B------:R-:W2:Y:S04]  /*0840*/  LDG.E.128 R36, desc[UR6][R50.64+0x40] ;  /* 0x0000400632247981 */ /* 0x000ea8000c1e1d00 */
[----:B------:R-:W-:Y:S04]  /*0850*/  LDSM.16.M88.4 R16, [R45] ;  /* 0x000000002d10783b */ /* 0x000fe80000000200 */
[----:B------:R-:W3:Y:S04]  /*0860*/  LDSM.16.M88.4 R24, [R44] ;  /* 0x000000002c18783b */ /* 0x000ee80000000200 */
[----:B------:R-:W4:Y:S01]  /*0870*/  LDSM.16.M88.4 R20, [R44+0x200] ;  /* 0x000200002c14783b */ /* 0x000f220000000200 */
[----:B------:R-:W-:Y:S06]  /*0880*/  BAR.SYNC.DEFER_BLOCKING 0x0 ;  /* 0x0000000000007b1d */ /* 0x000fec0000010000 */
[----:B-1----:R-:W5:Y:S01]  /*0890*/  LDG.E.128 R40, desc[UR6][R48.64+0x40] ;  /* 0x0000400630287981 */ /* 0x002f62000c1e1d00 */
[----:B---3--:R-:W-:Y:S06]  /*08a0*/  HMMA.16816.F32.BF16 R32, R16, R24, R32 ;  /* 0x000000181020723c */ /* 0x008fec0000041820 */
[----:B------:R-:W-:Y:S06]  /*08b0*/  HMMA.16816.F32.BF16 R4, R16, R26, R4 ;  /* 0x0000001a1004723c */ /* 0x000fec0000041804 */
[----:B----4-:R-:W-:Y:S06]  /*08c0*/  HMMA.16816.F32.BF16 R8, R16, R20, R8 ;  /* 0x000000141008723c */ /* 0x010fec0000041808 */
[----:B------:R-:W-:Y:S01]  /*08d0*/  HMMA.16816.F32.BF16 R12, R16, R22, R12 ;  /* 0x00000016100c723c */ /* 0x000fe2000004180c */
[----:B--2---:R-:W-:Y:S04]  /*08e0*/  STS.128 [R46], R36 ;  /* 0x000000242e007388 */ /* 0x004fe80000000c00 */
[----:B-----5:R1:W-:Y:S01]  /*08f0*/  STS.128 [R46+0x400], R40 ;  /* 0x000400282e007388 */ /* 0x0203e20000000c00 */
        /* <DEDUP_REMOVED lines=89> */
[----:B--2---:R1:W-:Y:S04]  /*0e90*/  STS.128 [R46], R28 ;  /* 0x0000001c2e007388 */ /* 0x0043e80000000c00 */
[----:B-----5:R-:W-:Y:S01]  /*0ea0*/  STS.128 [R46+0x400], R40 ;  /* 0x000400282e007388 */ /* 0x020fe20000000c00 */
        /* <DEDUP_REMOVED lines=12> */
[----:B-----5:R-:W-:Y:S01]  /*0f70*/  STS.128 [R46+0x400], R28 ;  /* 0x0004001c2e007388 */ /* 0x020fe20000000c00 */
[----:B------:R-:W-:Y:S06]  /*0f80*/  BAR.SYNC.DEFER_BLOCKING 0x0 ;  /* 0x0000000000007b1d */ /* 0x000fec0000010000 */
[----:B------:R-:W-:Y:S04]  /*0f90*/  LDSM.16.M88.4 R12, [R45] ;  /* 0x000000002d0c783b */ /* 0x000fe80000000200 */
[----:B------:R-:W1:Y:S04]  /*0fa0*/  LDSM.16.M88.4 R40, [R44] ;  /* 0x000000002c28783b */ /* 0x000e680000000200 */
[----:B------:R-:W2:Y:S04]  /*0fb0*/  LDSM.16.M88.4 R36, [R44+0x200] ;  /* 0x000200002c24783b */ /* 0x000ea80000000200 */
[----:B------:R3:W4:Y:S01]  /*0fc0*/  LDG.E.128 R20, desc[UR6][R50.64+0x160] ;  /* 0x0001600632147981 */ /* 0x000722000c1e1d00 */
[----:B------:R-:W-:Y:S06]  /*0fd0*/  BAR.SYNC.DEFER_BLOCKING 0x0 ;  /* 0x0000000000007b1d */ /* 0x000fec0000010000 */
[----:B------:R5:W4:Y:S01]  /*0fe0*/  LDG.E.128 R24, desc[UR6][R48.64+0x160] ;  /* 0x0001600630187981 */ /* 0x000b22000c1e1d00 */
[----:B-1----:R-:W-:Y:S06]  /*0ff0*/  HMMA.16816.F32.BF16 R32, R12, R40, R32 ;  /* 0x000000280c20723c */ /* 0x002fec0000041820 */
[----:B------:R-:W-:Y:S06]  /*1000*/  HMMA.16816.F32.BF16 R4, R12, R42, R4 ;  /* 0x0000002a0c04723c */ /* 0x000fec0000041804 */
[----:B--2---:R-:W-:Y:S06]  /*1010*/  HMMA.16816.F32.BF16 R8, R12, R36, R8 ;  /* 0x000000240c08723c */ /* 0x004fec0000041808 */
[----:B------:R-:W-:Y:S01]  /*1020*/  HMMA.16816.F32.BF16 R12, R12, R38, R16 ;  /* 0x000000260c0c723c */ /* 0x000fe20000041810 */
[----:B------:R-:W-:-:S05]  /*1030*/  VIADD R3, R3, 0xc0 ;  /* 0x000000c003037836 */ /* 0x000fca0000000000 */
[----:B------:R-:W-:Y:S02]  /*1040*/  ISETP.GE.U32.AND P0, PT, R3, 0xbf0, PT ;  /* 0x00000bf00300780c */ /* 0x000fe40003f06070 */
[----:B---3--:R-:W-:Y:S02]  /*1050*/  IADD3 R50, P1, R50, 0x180, RZ ;  /* 0x0000018032327810 */ /* 0x008fe40007f3e0ff */
[----:B-----5:R-:W-:-:S03]  /*1060*/  IADD3 R48, P2, R48, 0x180, RZ ;  /* 0x0000018030307810 */ /* 0x020fc60007f5e0ff */
[----:B------:R-:W-:Y:S02]  /*1070*/  IMAD.X R51, RZ, RZ, R51, P1 ;  /* 0x000000ffff337224 */ /* 0x000fe400008e0633 */
[----:B------:R-:W-:Y:S01]  /*1080*/  IMAD.X R49, RZ, RZ, R49, P2 ;  /* 0x000000ffff317224 */ /* 0x000fe200010e0631 */
[----:B----4-:R-:W-:Y:S04]  /*1090*/  STS.128 [R46], R20 ;  /* 0x000000142e007388 */ /* 0x010fe80000000c00 */
[----:B------:R-:W-:Y:S01]  /*10a0*/  STS.128 [R46+0x400], R24 ;  /* 0x000400182e007388 */ /* 0x000fe20000000c00 */
[----:B------:R-:W-:Y:S06]  /*10b0*/  BAR.SYNC.DEFER_BLOCKING 0x0 ;  /* 0x0000000000007b1d */ /* 0x000fec0000010000 */
[----:B------:R-:W-:Y:S04]  /*10c0*/  LDSM.16.M88.4 R16, [R45] ;  /* 0x000000002d10783b */ /* 0x000fe80000000200 */
[----:B------:R-:W1:Y:S04]  /*10d0*/  LDSM.16.M88.4 R36, [R44] ;  /* 0x000000002c24783b */ /* 0x000e680000000200 */
[----:B------:R-:W2:Y:S01]  /*10e0*/  LDSM.16.M88.4 R28, [R44+0x200] ;  /* 0x000200002c1c783b */ /* 0x000ea20000000200 */
[----:B-1----:R-:W-:Y:S06]  /*10f0*/  HMMA.16816.F32.BF16 R32, R16, R36, R32 ;  /* 0x000000241020723c */ /* 0x002fec0000041820 */
[----:B------:R-:W-:Y:S06]  /*1100*/  HMMA.16816.F32.BF16 R4, R16, R38, R4 ;  /* 0x000000261004723c */ /* 0x000fec0000041804 */
[----:B--2---:R-:W-:Y:S06]  /*1110*/  HMMA.16816.F32.BF16 R8, R16, R28, R8 ;  /* 0x0000001c1008723c */ /* 0x004fec0000041808 */
[----:B------:R-:W-:Y:S01]  /*1120*/  HMMA.16816.F32.BF16 R12, R16, R30, R12 ;  /* 0x0000001e100c723c */ /* 0x000fe2000004180c */
[----:B------:R-:W-:-:S08]  /*1130*/  NOP ;  /* 0x0000000000007918 */ /* 0x000fd00000000000 */
[----:B------:R-:W-:-:S15]  /*1140*/  @!P0 BRA `(.L_x_0) ;  /* 0xfffffff400708947 */ /* 0x000fde000383ffff */
[----:B------:R-:W1:Y:S01]  /*1150*/  S2R R3, SR_TID.X ;  /* 0x0000000000037919 */ /* 0x000e620000002100 */
[----:B------:R-:W2:Y:S01]  /*1160*/  S2UR UR4, SR_CgaCtaId ;  /* 0x00000000000479c3 */ /* 0x000ea20000008800 */
[----:B------:R-:W-:-:S07]  /*1170*/  UMOV UR5, 0x400 ;  /* 0x0000040000057882 */ /* 0x000fce0000000000 */
[----:B------:R-:W-:Y:S08]  /*1180*/  BAR.SYNC.DEFER_BLOCKING 0x0 ;  /* 0x0000000000007b1d */ /* 0x000ff00000010000 */
[----:B------:R-:W3:Y:S01]  /*1190*/  LDC.64 R20, c[0x0][0x210] ;  /* 0x00008400ff147b82 */ /* 0x000ee20000000a00 */
[----:B--2---:R-:W-:Y:S01]  /*11a0*/  UPRMT UR4, UR4, 0x654, UR5 ;  /* 0x0000065404047896 */ /* 0x004fe20008000005 */
[C---:B-1----:R-:W-:Y:S01]  /*11b0*/  LOP3.LUT R26, R3.reuse, 0x1f, RZ, 0xc0, !PT ;  /* 0x0000001f031a7812 */ /* 0x042fe200078ec0ff */
[----:B------:R-:W-:Y:S01]  /*11c0*/  IMAD.SHL.U32 R19, R3, 0x8, RZ ;  /* 0x0000000803137824 */ /* 0x000fe200078e00ff */
[----:B------:R-:W-:-:S02]  /*11d0*/  SHF.R.U32.HI R25, RZ, 0x5, R3 ;  /* 0x00000005ff197819 */ /* 0x000fc40000011603 */
[----:B------:R-:W-:Y:S02]  /*11e0*/  SHF.R.U32.HI R26, RZ, 0x2, R26 ;  /* 0x00000002ff1a7819 */ /* 0x000fe4000001161a */
[----:B------:R-:W-:Y:S02]  /*11f0*/  LOP3.LUT R25, R25, 0x1, RZ, 0xc0, !PT ;  /* 0x0000000119197812 */ /* 0x000fe400078ec0ff */
[----:B------:R-:W-:Y:S02]  /*1200*/  LOP3.LUT R24, R19, 0x18, RZ, 0xc0, !PT ;  /* 0x0000001813187812 */ /* 0x000fe400078ec0ff */
[----:B------:R-:W-:Y:S01]  /*1210*/  SHF.R.U32.HI R3, RZ, 0x2, R3 ;  /* 0x00000002ff037819 */ /* 0x000fe20000011603 */
[----:B------:R-:W-:Y:S01]  /*1220*/  IMAD R17, R25, 0x10, R26 ;  /* 0x0000001019117824 */ /* 0x000fe200078e021a */
[----:B------:R-:W-:Y:S02]  /*1230*/  LOP3.LUT R0, R0, 0x18, R19, 0xf8, !PT ;  /* 0x0000001800007812 */ /* 0x000fe400078ef813 */
[----:B------:R-:W-:-:S02]  /*1240*/  CS2R R18, SRZ ;  /* 0x0000000000127805 */ /* 0x000fc4000001ff00 */
[----:B------:R-:W-:Y:S01]  /*1250*/  SGXT.U32 R3, R3, 0x4 ;  /* 0x000000040303781a */ /* 0x000fe20000000000 */
[----:B------:R-:W-:Y:S01]  /*1260*/  IMAD R27, R17, 0xa0, R24 ;  /* 0x000000a0111b7824 */ /* 0x000fe200078e0218 */
[C---:B------:R-:W-:Y:S02]  /*1270*/  ISETP.GE.AND P0, PT, R0.reuse, 0x40, PT ;  /* 0x000000400000780c */ /* 0x040fe40003f06270 */
[----:B------:R-:W-:Y:S02]  /*1280*/  CS2R R16, SRZ ;  /* 0x0000000000107805 */ /* 0x000fe4000001ff00 */
[----:B------:R-:W-:Y:S01]  /*1290*/  LOP3.LUT R3, R3, R2, RZ, 0xfc, !PT ;  /* 0x0000000203037212 */ /* 0x000fe200078efcff */
[----:B---3--:R-:W-:Y:S01]  /*12a0*/  IMAD.WIDE R28, R0, 0x2, R20 ;  /* 0x00000002001c7825 */ /* 0x008fe200078e0214 */
[----:B------:R1:W-:Y:S02]  /*12b0*/  STS.64 [R27+UR4], R32 ;  /* 0x000000201b007988 */ /* 0x0003e40008000a04 */
[----:B------:R-:W-:-:S02]  /*12c0*/  ISETP.LT.AND P1, PT, R3, 0x1000, !P0 ;  /* 0x000010000300780c */ /* 0x000fc40004721270 */
[----:B------:R-:W-:Y:S04]  /*12d0*/  STS.64 [R27+UR4+0x500], R34 ;  /* 0x000500221b007988 */ /* 0x000fe80008000a04 */
[----:B------:R-:W-:Y:S04]  /*12e0*/  STS.64 [R27+UR4+0x20], R4 ;  /* 0x000020041b007988 */ /* 0x000fe80008000a04 */
[----:B------:R-:W-:Y:S04]  /*12f0*/  STS.64 [R27+UR4+0x520], R6 ;  /* 0x000520061b007988 */ /* 0x000fe80008000a04 */
[----:B------:R-:W-:Y:S04]  /*1300*/  STS.64 [R27+UR4+0x40], R8 ;  /* 0x000040081b007988 */ /* 0x000fe80008000a04 */
[----:B------:R-:W-:Y:S04]  /*1310*/  STS.64 [R27+UR4+0x540], R10 ;  /* 0x0005400a1b007988 */ /* 0x000fe80008000a04 */
[----:B------:R-:W-:Y:S04]  /*1320*/  STS.64 [R27+UR4+0x60], R12 ;  /* 0x0000600c1b007988 */ /* 0x000fe80008000a04 */
[----:B------:R-:W-:Y:S01]  /*1330*/  STS.64 [R27+UR4+0x560], R14 ;  /* 0x0005600e1b007988 */ /* 0x000fe20008000a04 */
[----:B------:R-:W-:Y:S01]  /*1340*/  BAR.SYNC.DEFER_BLOCKING 0x0 ;  /* 0x0000000000007b1d */ /* 0x000fe20000010000 */
[----:B------:R-:W-:-:S04]  /*1350*/  LOP3.LUT R31, R3, 0x10, RZ, 0xfc, !PT ;  /* 0x00000010031f7812 */ /* 0x000fc800078efcff */
[----:B------:R-:W-:Y:S01]  /*1360*/  ISETP.LT.AND P0, PT, R31, 0x1000, !P0 ;  /* 0x000010001f00780c */ /* 0x000fe20004701270 */
[----:B------:R-:W2:Y:S01]  /*1370*/  @P1 LDG.E.EL.128 R16, desc[UR6][R28.64] ;  /* 0x000000061c101981 */ /* 0x000ea2000c2e1d00 */
[----:B------:R-:W-:Y:S02]  /*1380*/  CS2R R20, SRZ ;  /* 0x0000000000147805 */ /* 0x000fe4000001ff00 */
[----:B------:R-:W-:-:S09]  /*1390*/  CS2R R22, SRZ ;  /* 0x0000000000167805 */ /* 0x000fd2000001ff00 */
[----:B------:R3:W4:Y:S01]  /*13a0*/  @P0 LDG.E.EL.128 R20, desc[UR6][R28.64] ;  /* 0x000000061c140981 */ /* 0x000722000c2e1d00 */
[----:B------:R-:W-:Y:S02]  /*13b0*/  IMAD R25, R25, 0x8, R26 ;  /* 0x0000000819197824 */ /* 0x000fe400078e021a */
[----:B------:R-:W-:Y:S02]  /*13c0*/  IMAD R3, R3, 0x40, R0 ;  /* 0x0000004003037824 */ /* 0x000fe400078e0200 */
[----:B------:R-:W-:Y:S02]  /*13d0*/  IMAD R25, R25, 0x28, R24 ;  /* 0x0000002819197824 */ /* 0x000fe400078e0218 */
[----:B------:R-:W-:-:S03]  /*13e0*/  IMAD R0, R31, 0x40, R0 ;  /* 0x000000401f007824 */ /* 0x000fc600078e0200 */
[----:B------:R-:W-:-:S05]  /*13f0*/  LEA R2, R25, UR4, 0x2 ;  /* 0x0000000419027c11 */ /* 0x000fca000f8e10ff */
[----:B------:R-:W5:Y:S04]  /*1400*/  LDS.128 R24, [R2] ;  /* 0x0000000002187984 */ /* 0x000f680000000c00 */
[----:B------:R-:W1:Y:S04]  /*1410*/  LDS.128 R12, [R2+0x10] ;  /* 0x00001000020c7984 */ /* 0x000e680000000c00 */
[----:B------:R-:W1:Y:S04]  /*1420*/  LDS.128 R4, [R2+0xa10] ;  /* 0x000a100002047984 */ /* 0x000e680000000c00 */
[----:B------:R1:W1:Y:S01]  /*1430*/  LDS.128 R8, [R2+0xa00] ;  /* 0x000a000002087984 */ /* 0x0002620000000c00 */
[C---:B--2---:R-:W-:Y:S01]  /*1440*/  PRMT R30, R16.reuse, 0x7632, R30 ;  /* 0x00007632101e7816 */ /* 0x044fe2000000001e */
[----:B---3--:R-:W-:Y:S01]  /*1450*/  IMAD.U32 R29, R16, 0x10000, RZ ;  /* 0x00010000101d7824 */ /* 0x008fe200078e00ff */
[C---:B------:R-:W-:Y:S01]  /*1460*/  PRMT R16, R17.reuse, 0x7632, R16 ;  /* 0x0000763211107816 */ /* 0x040fe20000000010 */
[----:B------:R-:W-:Y:S01]  /*1470*/  IMAD.U32 R31, R17, 0x10000, RZ ;  /* 0x00010000111f7824 */ /* 0x000fe200078e00ff */
[C---:B------:R-:W-:Y:S01]  /*1480*/  PRMT R17, R18.reuse, 0x7632, R17 ;  /* 0x0000763212117816 */ /* 0x040fe20000000011 */
[----:B-1----:R-:W-:Y:S01]  /*1490*/  IMAD.U32 R33, R18, 0x10000, RZ ;  /* 0x0001000012217824 */ /* 0x002fe200078e00ff */
[----:B------:R-:W-:Y:S01]  /*14a0*/  PRMT R18, R19, 0x7632, R18 ;  /* 0x0000763213127816 */ /* 0x000fe20000000012 */
[----:B------:R-:W-:-:S02]  /*14b0*/  IMAD.U32 R16, R16, 0x10000, RZ ;  /* 0x0001000010107824 */ /* 0x000fc400078e00ff */
[----:B-----5:R-:W-:Y:S01]  /*14c0*/  FADD R26, R26, R31 ;  /* 0x0000001f1a1a7221 */ /* 0x020fe20000000000 */
[----:B0-----:R-:W-:Y:S02]  /*14d0*/  IMAD.U32 R2, R17, 0x10000, RZ ;  /* 0x0001000011027824 */ /* 0x001fe400078e00ff */
[----:B------:R-:W-:Y:S01]  /*14e0*/  FADD R12, R12, R33 ;  /* 0x000000210c0c7221 */ /* 0x000fe20000000000 */
[----:B------:R-:W-:Y:S01]  /*14f0*/  FADD R27, R27, R16 ;  /* 0x000000101b1b7221 */ /* 0x000fe20000000000 */
[----:B------:R-:W-:Y:S01]  /*1500*/  IMAD.U32 R19, R19, 0x10000, RZ ;  /* 0x0001000013137824 */ /* 0x000fe200078e00ff */
[----:B------:R-:W0:Y:S01]  /*1510*/  LDC.64 R16, c[0x0][0x228] ;  /* 0x00008a00ff107b82 */ /* 0x000e220000000a00 */
[----:B------:R-:W-:Y:S02]  /*1520*/  IMAD.U32 R18, R18, 0x10000, RZ ;  /* 0x0001000012127824 */ /* 0x000fe400078e00ff */
[--C-:B------:R-:W-:Y:S01]  /*1530*/  FADD R31, R13, R2.reuse ;  /* 0x000000020d1f7221 */ /* 0x100fe20000000000 */
[----:B----4-:R-:W-:Y:S01]  /*1540*/  PRMT R2, R20, 0x7632, R2 ;  /* 0x0000763214027816 */ /* 0x010fe20000000002 */
[----:B------:R-:W-:Y:S01]  /*1550*/  IMAD.U32 R30, R30, 0x10000, RZ ;  /* 0x000100001e1e7824 */ /* 0x000fe200078e00ff */
[----:B------:R-:W-:Y:S01]  /*1560*/  PRMT R13, R21, 0x7632, R13 ;  /* 0x00007632150d7816 */ /* 0x000fe2000000000d */
[----:B------:R-:W-:Y:S01]  /*1570*/  FADD R24, R24, R29 ;  /* 0x0000001d18187221 */ /* 0x000fe20000000000 */
[----:B------:R-:W-:Y:S01]  /*1580*/  FADD R14, R14, R19 ;  /* 0x000000130e0e7221 */ /* 0x000fe20000000000 */
[--C-:B------:R-:W-:Y:S01]  /*1590*/  FADD R33, R15, R18.reuse ;  /* 0x000000120f217221 */ /* 0x100fe20000000000 */
[----:B------:R-:W-:Y:S01]  /*15a0*/  IMAD.U32 R19, R20, 0x10000, RZ ;  /* 0x0001000014137824 */ /* 0x000fe200078e00ff */
[C---:B------:R-:W-:Y:S01]  /*15b0*/  PRMT R15, R22.reuse, 0x7632, R15 ;  /* 0x00007632160f7816 */ /* 0x040fe2000000000f */
[----:B------:R-:W-:Y:S01]  /*15c0*/  IMAD.U32 R29, R22, 0x10000, RZ ;  /* 0x00010000161d7824 */ /* 0x000fe200078e00ff */
[----:B------:R-:W-:Y:S01]  /*15d0*/  PRMT R18, R23, 0x7632, R18 ;  /* 0x0000763217127816 */ /* 0x000fe20000000012 */
[----:B------:R-:W-:Y:S01]  /*15e0*/  FADD R25, R25, R30 ;  /* 0x0000001e19197221 */ /* 0x000fe20000000000 */
[----:B------:R-:W-:-:S02]  /*15f0*/  IMAD.U32 R21, R21, 0x10000, RZ ;  /* 0x0001000015157824 */ /* 0x000fc400078e00ff */
[----:B------:R-:W-:Y:S01]  /*1600*/  FADD R29, R4, R29 ;  /* 0x0000001d041d7221 */ /* 0x000fe20000000000 */
[----:B------:R-:W-:Y:S02]  /*1610*/  IMAD.U32 R2, R2, 0x10000, RZ ;  /* 0x0001000002027824 */ /* 0x000fe400078e00ff */
[----:B------:R-:W-:Y:S01]  /*1620*/  FADD R19, R8, R19 ;  /* 0x0000001308137221 */ /* 0x000fe20000000000 */
[----:B------:R-:W-:Y:S02]  /*1630*/  IMAD.U32 R20, R13, 0x10000, RZ ;  /* 0x000100000d147824 */ /* 0x000fe400078e00ff */
[----:B------:R-:W-:Y:S01]  /*1640*/  FADD R21, R10, R21 ;  /* 0x000000150a157221 */ /* 0x000fe20000000000 */
[----:B------:R-:W-:Y:S02]  /*1650*/  IMAD.U32 R23, R23, 0x10000, RZ ;  /* 0x0001000017177824 */ /* 0x000fe400078e00ff */
[----:B------:R-:W-:Y:S01]  /*1660*/  FADD R22, R9, R2 ;  /* 0x0000000209167221 */ /* 0x000fe20000000000 */
[----:B------:R-:W-:Y:S01]  /*1670*/  FADD R20, R11, R20 ;  /* 0x000000140b147221 */ /* 0x000fe20000000000 */
[----:B------:R-:W-:Y:S01]  /*1680*/  IMAD.U32 R4, R15, 0x10000, RZ ;  /* 0x000100000f047824 */ /* 0x000fe200078e00ff */
[----:B------:R-:W-:Y:S01]  /*1690*/  F2FP.BF16.F32.PACK_AB R8, R25, R24 ;  /* 0x000000181908723e */ /* 0x000fe200000010ff */
[----:B------:R-:W-:Y:S01]  /*16a0*/  IMAD.U32 R18, R18, 0x10000, RZ ;  /* 0x0001000012127824 */ /* 0x000fe200078e00ff */
[----:B------:R-:W-:Y:S01]  /*16b0*/  F2FP.BF16.F32.PACK_AB R9, R27, R26 ;  /* 0x0000001a1b09723e */ /* 0x000fe200000010ff */
[----:B0-----:R-:W-:Y:S01]  /*16c0*/  IMAD.WIDE R2, R3, 0x2, R16 ;  /* 0x0000000203027825 */ /* 0x001fe200078e0210 */
[----:B------:R-:W-:-:S03]  /*16d0*/  F2FP.BF16.F32.PACK_AB R10, R31, R12 ;  /* 0x0000000c1f0a723e */ /* 0x000fc600000010ff */
[----:B------:R-:W-:Y:S01]  /*16e0*/  FADD R6, R6, R23 ;  /* 0x0000001706067221 */ /* 0x000fe20000000000 */
[----:B------:R-:W-:Y:S01]  /*16f0*/  F2FP.BF16.F32.PACK_AB R11, R33, R14 ;  /* 0x0000000e210b723e */ /* 0x000fe200000010ff */
[----:B------:R-:W-:Y:S01]  /*1700*/  FADD R4, R5, R4 ;  /* 0x0000000405047221 */ /* 0x000fe20000000000 */
[----:B------:R-:W-:Y:S01]  /*1710*/  FADD R7, R7, R18 ;  /* 0x0000001207077221 */ /* 0x000fe20000000000 */
[----:B------:R-:W-:Y:S01]  /*1720*/  IMAD.WIDE R16, R0, 0x2, R16 ;  /* 0x0000000200107825 */ /* 0x000fe200078e0210 */
[----:B------:R-:W-:Y:S01]  /*1730*/  F2FP.BF16.F32.PACK_AB R12, R22, R19 ;  /* 0x00000013160c723e */ /* 0x000fe200000010ff */
[----:B------:R0:W-:Y:S01]  /*1740*/  @P1 STG.E.128 desc[UR6][R2.64], R8 ;  /* 0x0000000802001986 */ /* 0x0001e2000c101d06 */
[----:B------:R-:W-:Y:S02]  /*1750*/  F2FP.BF16.F32.PACK_AB R13, R20, R21 ;  /* 0x00000015140d723e */ /* 0x000fe400000010ff */
[----:B------:R-:W-:Y:S02]  /*1760*/  F2FP.BF16.F32.PACK_AB R14, R4, R29 ;  /* 0x0000001d040e723e */ /* 0x000fe400000010ff */
[----:B------:R-:W-:Y:S01]  /*1770*/  F2FP.BF16.F32.PACK_AB R15, R7, R6 ;  /* 0x00000006070f723e */ /* 0x000fe200000010ff */
[----:B------:R-:W-:Y:S06]  /*1780*/  @!P0 EXIT ;  /* 0x000000000000894d */ /* 0x000fec0003800000 */
[----:B------:R-:W-:Y:S01]  /*1790*/  STG.E.128 desc[UR6][R16.64], R12 ;  /* 0x0000000c10007986 */ /* 0x000fe2000c101d06 */
[----:B------:R-:W-:Y:S05]  /*17a0*/  EXIT ;  /* 0x000000000000794d */ /* 0x000fea0003800000 */
.L_x_1:
[----:B------:R-:W-:-:S00]  /*17b0*/  BRA `(.L_x_1) ;  /* 0xfffffffc00fc7947 */ /* 0x000fc0000383ffff */
[----:B------:R-:W-:-:S00]  /*17c0*/  NOP ;  /* 0x0000000000007918 */ /* 0x000fc00000000000 */
        /* <DEDUP_REMOVED lines=11> */
.L_x_2:


//--------------------- .nv.shared.triton_mm      --------------------------
	.section	.nv.shared.triton_mm,"aw",@nobits
	.sectionflags	@""
	.align	16
	.zero		1024


//--------------------- .nv.constant0.triton_mm   --------------------------
	.section	.nv.constant0.triton_mm,"a",@progbits
	.sectionflags	@""
	.align	4
.nv.constant0.triton_mm:
	.zero		560
